//
// Generated by NVIDIA NVVM Compiler
//
// Compiler Build ID: CL-36424714
// Cuda compilation tools, release 13.0, V13.0.88
// Based on NVVM 20.0.0
//

.version 9.0
.target sm_100
.address_size 64

	// .globl	_Z5hellov
.extern .func  (.param .b32 func_retval0) vprintf
(
	.param .b64 vprintf_param_0,
	.param .b64 vprintf_param_1
)
;
.global .align 1 .b8 $str[29] = {98, 108, 111, 99, 107, 32, 105, 100, 58, 32, 37, 100, 44, 32, 116, 104, 114, 101, 97, 100, 32, 105, 100, 58, 32, 37, 100, 10};

.visible .entry _Z5hellov()
{
	.local .align 8 .b8 	__local_depot0[8];
	.reg .b64 	%SP;
	.reg .b64 	%SPL;
	.reg .b32 	%r<5>;
	.reg .b64 	%rd<5>;

	mov.u64 	%SPL, __local_depot0;
	cvta.local.u64 	%SP, %SPL;
	add.u64 	%rd1, %SP, 0;
	add.u64 	%rd2, %SPL, 0;
	mov.u32 	%r1, %ctaid.x;
	mov.u32 	%r2, %tid.x;
	st.local.v2.u32 	[%rd2], {%r1, %r2};
	mov.u64 	%rd3, $str;
	cvta.global.u64 	%rd4, %rd3;
	{ // callseq 0, 0
	.param .b64 param0;
	st.param.b64 	[param0], %rd4;
	.param .b64 param1;
	st.param.b64 	[param1], %rd1;
	.param .b32 retval0;
	call.uni (retval0), 
	vprintf, 
	(
	param0, 
	param1
	);
	ld.param.b32 	%r3, [retval0];
	} // callseq 0
	ret;

}


// ===== COMPILED SASS (sm_100) =====

	.target	sm_100

	.elftype	@"ET_EXEC"


//--------------------- .note.nv.tkinfo           --------------------------
	.section	.note.nv.tkinfo,"",@"SHT_NOTE"
	.sectionflags	@"SHF_NOTE_NV_TKINFO"
	.tkinfo
        /*0018*/ 	.word	0x00000002
        /*0030*/ 	.string	""
        /*0030*/ 	.string	"ptxas"
        /*0030*/ 	.string	"Cuda compilation tools, release 13.0, V13.0.88"
        /*0030*/ 	.string	"Build cuda_13.0.r13.0/compiler.36424714_0"
        /*0030*/ 	.string	"-arch sm_100 -m 64 "



//--------------------- .note.nv.cuinfo           --------------------------
	.section	.note.nv.cuinfo,"",@"SHT_NOTE"
	.sectionflags	@"SHF_NOTE_NV_CUINFO"
        /*0018*/ 	.short	0x0002
        /*001a*/ 	.short	0x0064
        /*001c*/ 	.short	0x0082
	.zero		2


//--------------------- .nv.info                  --------------------------
	.section	.nv.info,"",@"SHT_CUDA_INFO"
	.align	4


	//----- nvinfo : EIATTR_REGCOUNT
	.align		4
        /*0000*/ 	.byte	0x04, 0x2f
        /*0002*/ 	.short	(.L_2 - .L_1)
	.align		4
.L_1:
        /*0004*/ 	.word	index@(_Z5hellov)
        /*0008*/ 	.word	0x00000018


	//----- nvinfo : EIATTR_FRAME_SIZE
	.align		4
.L_2:
        /*000c*/ 	.byte	0x04, 0x11
        /*000e*/ 	.short	(.L_4 - .L_3)
	.align		4
.L_3:
        /*0010*/ 	.word	index@(_Z5hellov)
        /*0014*/ 	.word	0x00000008


	//----- nvinfo : EIATTR_MIN_STACK_SIZE
	.align		4
.L_4:
        /*0018*/ 	.byte	0x04, 0x12
        /*001a*/ 	.short	(.L_6 - .L_5)
	.align		4
.L_5:
        /*001c*/ 	.word	index@(_Z5hellov)
        /*0020*/ 	.word	0x00000008
.L_6:


//--------------------- .nv.compat                --------------------------
	.section	.nv.compat,"",@"SHT_CUDA_COMPAT_INFO"
	.align	4
        /*0000*/ 	.byte	0x02, 0x09, 0x00, 0x00, 0x02, 0x02, 0x01, 0x00, 0x02, 0x05, 0x05, 0x00, 0x03, 0x07, 0x01, 0x01
        /*0010*/ 	.byte	0x02, 0x03, 0x00, 0x00, 0x02, 0x06, 0x01, 0x00, 0x04, 0x0b, 0x08, 0x00, 0x09, 0x00, 0x00, 0x00
        /*0020*/ 	.byte	0x00, 0x00, 0x00, 0x00


//--------------------- .nv.info._Z5hellov        --------------------------
	.section	.nv.info._Z5hellov,"",@"SHT_CUDA_INFO"
	.sectionflags	@""
	.align	4


	//----- nvinfo : EIATTR_CUDA_API_VERSION
	.align		4
        /*0000*/ 	.byte	0x04, 0x37
        /*0002*/ 	.short	(.L_8 - .L_7)
.L_7:
        /*0004*/ 	.word	0x00000082


	//----- nvinfo : EIATTR_SPARSE_MMA_MASK
	.align		4
.L_8:
        /*0008*/ 	.byte	0x03, 0x50
        /*000a*/ 	.short	0x0000


	//----- nvinfo : EIATTR_MAXREG_COUNT
	.align		4
        /*000c*/ 	.byte	0x03, 0x1b
        /*000e*/ 	.short	0x00ff


	//----- nvinfo : EIATTR_EXTERNS
	.align		4
        /*0010*/ 	.byte	0x04, 0x0f
        /*0012*/ 	.short	(.L_10 - .L_9)


	//   ....[0]....
	.align		4
.L_9:
        /*0014*/ 	.word	index@(vprintf)


	//----- nvinfo : EIATTR_MERCURY_ISA_VERSION
	.align		4
.L_10:
        /*0018*/ 	.byte	0x03, 0x5f
        /*001a*/ 	.short	0x0101


	//----- nvinfo : EIATTR_VRC_CTA_INIT_COUNT
	.align		4
        /*001c*/ 	.byte	0x02, 0x4a
	.zero		1
	.zero		1


	//----- nvinfo : EIATTR_SYSCALL_OFFSETS
	.align		4
        /*0020*/ 	.byte	0x04, 0x46
        /*0022*/ 	.short	(.L_12 - .L_11)


	//   ....[0]....
.L_11:
        /*0024*/ 	.word	0x000000f0


	//----- nvinfo : EIATTR_EXIT_INSTR_OFFSETS
	.align		4
.L_12:
        /*0028*/ 	.byte	0x04, 0x1c
        /*002a*/ 	.short	(.L_14 - .L_13)


	//   ....[0]....
.L_13:
        /*002c*/ 	.word	0x00000100


	//----- nvinfo : EIATTR_SW_WAR
	.align		4
.L_14:
        /*0030*/ 	.byte	0x04, 0x36
        /*0032*/ 	.short	(.L_16 - .L_15)
.L_15:
        /*0034*/ 	.word	0x00000008
.L_16:


//--------------------- .nv.callgraph             --------------------------
	.section	.nv.callgraph,"",@"SHT_CUDA_CALLGRAPH"
	.align	4
	.sectionentsize	8
	.align		4
        /*0000*/ 	.word	0x00000000
	.align		4
        /*0004*/ 	.word	0xffffffff
	.align		4
        /*0008*/ 	.word	index@(_Z5hellov)
	.align		4
        /*000c*/ 	.word	index@(vprintf)
	.align		4
        /*0010*/ 	.word	0x00000000
	.align		4
        /*0014*/ 	.word	0xfffffffe
	.align		4
        /*0018*/ 	.word	0x00000000
	.align		4
        /*001c*/ 	.word	0xfffffffd
	.align		4
        /*0020*/ 	.word	0x00000000
	.align		4
        /*0024*/ 	.word	0xfffffffc


//--------------------- .nv.constant4             --------------------------
	.section	.nv.constant4,"a",@progbits
	.align	8
	.align		8
.nv.constant4:
        /*0000*/ 	.dword	vprintf
	.align		8
        /*0008*/ 	.dword	$str


//--------------------- .text._Z5hellov           --------------------------
	.section	.text._Z5hellov,"ax",@progbits
	.align	128
        .global         _Z5hellov
        .type           _Z5hellov,@function
        .size           _Z5hellov,(.L_x_2 - _Z5hellov)
        .other          _Z5hellov,@"STO_CUDA_ENTRY STV_DEFAULT"
_Z5hellov:
.text._Z5hellov:
[----:B------:R-:W0:Y:S01]  /*0000*/  LDC R1, c[0x0][0x37c] ;  /* 0x0000df00ff017b82 */ /* 0x000e220000000800 */
[----:B------:R-:W1:Y:S01]  /*0010*/  S2R R8, SR_CTAID.X ;  /* 0x0000000000087919 */ /* 0x000e620000002500 */
[----:B0-----:R-:W-:Y:S01]  /*0020*/  VIADD R1, R1, 0xfffffff8 ;  /* 0xfffffff801017836 */ /* 0x001fe20000000000 */
[----:B------:R-:W-:Y:S01]  /*0030*/  MOV R0, 0x0 ;  /* 0x0000000000007802 */ /* 0x000fe20000000f00 */
[----:B------:R-:W0:Y:S01]  /*0040*/  LDCU UR4, c[0x0][0x2f8] ;  /* 0x00005f00ff0477ac */ /* 0x000e220008000800 */
[----:B------:R-:W1:Y:S03]  /*0050*/  S2R R9, SR_TID.X ;  /* 0x0000000000097919 */ /* 0x000e660000002100 */
[----:B------:R2:W3:Y:S01]  /*0060*/  LDC.64 R2, c[0x4][R0] ;  /* 0x0100000000027b82 */ /* 0x0004e20000000a00 */
[----:B------:R-:W4:Y:S01]  /*0070*/  LDCU.64 UR6, c[0x4][0x8] ;  /* 0x01000100ff0677ac */ /* 0x000f220008000a00 */
[----:B------:R-:W5:Y:S01]  /*0080*/  LDCU UR5, c[0x0][0x2fc] ;  /* 0x00005f80ff0577ac */ /* 0x000f620008000800 */
[----:B0-----:R-:W-:Y:S01]  /*0090*/  IADD3 R6, P0, PT, R1, UR4, RZ ;  /* 0x0000000401067c10 */ /* 0x001fe2000ff1e0ff */
[----:B----4-:R-:W-:Y:S01]  /*00a0*/  IMAD.U32 R4, RZ, RZ, UR6 ;  /* 0x00000006ff047e24 */ /* 0x010fe2000f8e00ff */
[----:B------:R-:W-:-:S03]  /*00b0*/  MOV R5, UR7 ;  /* 0x0000000700057c02 */ /* 0x000fc60008000f00 */
[----:B-----5:R-:W-:Y:S01]  /*00c0*/  IMAD.X R7, RZ, RZ, UR5, P0 ;  /* 0x00000005ff077e24 */ /* 0x020fe200080e06ff */
[----:B-1----:R2:W-:Y:S07]  /*00d0*/  STL.64 [R1], R8 ;  /* 0x0000000801007387 */ /* 0x0025ee0000100a00 */
[----:B------:R-:W-:-:S07]  /*00e0*/  LEPC R20, `(.L_x_0) ;  /* 0x000000001014794e */ /* 0x000fce0000000000 */
[----:B--23--:R-:W-:Y:S05]  /*00f0*/  CALL.ABS.NOINC R2 ;  /* 0x0000000002007343 */ /* 0x00cfea0003c00000 */
.L_x_0:
[----:B------:R-:W-:Y:S05]  /*0100*/  EXIT ;  /* 0x000000000000794d */ /* 0x000fea0003800000 */
.L_x_1:
[----:B------:R-:W-:-:S00]  /*0110*/  BRA `(.L_x_1) ;  /* 0xfffffffc00fc7947 */ /* 0x000fc0000383ffff */
[----:B------:R-:W-:-:S00]  /*0120*/  NOP ;  /* 0x0000000000007918 */ /* 0x000fc00000000000 */
        /* <DEDUP_REMOVED lines=13> */
.L_x_2:


//--------------------- .nv.global.init           --------------------------
	.section	.nv.global.init,"aw",@progbits
.nv.global.init:
	.type		$str,@object
	.size		$str,(.L_0 - $str)
$str:
        /*0000*/ 	.byte	0x62, 0x6c, 0x6f, 0x63, 0x6b, 0x20, 0x69, 0x64, 0x3a, 0x20, 0x25, 0x64, 0x2c, 0x20, 0x74, 0x68
        /*0010*/ 	.byte	0x72, 0x65, 0x61, 0x64, 0x20, 0x69, 0x64, 0x3a, 0x20, 0x25, 0x64, 0x0a, 0x00
.L_0:


//--------------------- .nv.shared.reserved.0     --------------------------
	.section	.nv.shared.reserved.0,"aw",@nobits
	.weak		__nv_reservedSMEM_offset_0_alias
	.size		__nv_reservedSMEM_offset_0_alias, 0, 64
	.other		__nv_reservedSMEM_offset_0_alias,@"STO_CUDA_RESERVED_SHARED STV_DEFAULT"
__nv_reservedSMEM_offset_0_alias:
	.zero		0
	.zero		64


//--------------------- .nv.constant0._Z5hellov   --------------------------
	.section	.nv.constant0._Z5hellov,"a",@progbits
	.sectionflags	@""
	.align	4
.nv.constant0._Z5hellov:
	.zero		896


//--------------------- SYMBOLS --------------------------

	.type		.nv.reservedSmem.offset0,@object
	.size		.nv.reservedSmem.offset0,0x4
	.type		vprintf,@function
